	.headerflags	@"EF_CUDA_TEXMODE_UNIFIED EF_CUDA_64BIT_ADDRESS EF_CUDA_ACCELERATORS EF_CUDA_SM90 EF_CUDA_VIRTUAL_SM(EF_CUDA_SM90)"
	.elftype	@"ET_EXEC"


//--------------------- .nv.info                  --------------------------
	.section	.nv.info,"",@"SHT_CUDA_INFO"
	.align	4


	//----- nvinfo : EIATTR_REGCOUNT
	.align		4
        /*0000*/ 	.byte	0x04, 0x2f
        /*0002*/ 	.short	(.L_3 - .L_2)
	.align		4
.L_2:
        /*0004*/ 	.word	index@(triton_poi_fused__native_batch_norm_legit_no_training_convolution_relu_12)
        /*0008*/ 	.word	0x00000017


	//----- nvinfo : EIATTR_MIN_STACK_SIZE
	.align		4
.L_3:
        /*000c*/ 	.byte	0x04, 0x12
        /*000e*/ 	.short	(.L_5 - .L_4)
	.align		4
.L_4:
        /*0010*/ 	.word	index@(triton_poi_fused__native_batch_norm_legit_no_training_convolution_relu_12)
        /*0014*/ 	.word	0x00000000


	//----- nvinfo : EIATTR_FRAME_SIZE
	.align		4
.L_5:
        /*0018*/ 	.byte	0x04, 0x11
        /*001a*/ 	.short	(.L_7 - .L_6)
	.align		4
.L_6:
        /*001c*/ 	.word	index@(triton_poi_fused__native_batch_norm_legit_no_training_convolution_relu_12)
        /*0020*/ 	.word	0x00000000


	//----- nvinfo : EIATTR_MIN_STACK_SIZE
	.align		4
.L_7:
        /*0024*/ 	.byte	0x04, 0x12
        /*0026*/ 	.short	(.L_9 - .L_8)
	.align		4
.L_8:
        /*0028*/ 	.word	index@(triton_poi_fused__native_batch_norm_legit_no_training_convolution_relu_12)
        /*002c*/ 	.word	0x00000000
.L_9:


//--------------------- .nv.info.triton_poi_fused__native_batch_norm_legit_no_training_convolution_relu_12 --------------------------
	.section	.nv.info.triton_poi_fused__native_batch_norm_legit_no_training_convolution_relu_12,"",@"SHT_CUDA_INFO"
	.sectionflags	@""
	.align	4


	//----- nvinfo : EIATTR_CUDA_API_VERSION
	.align		4
        /*0000*/ 	.byte	0x04, 0x37
        /*0002*/ 	.short	(.L_11 - .L_10)
.L_10:
        /*0004*/ 	.word	0x0000007c


	//----- nvinfo : EIATTR_KPARAM_INFO
	.align		4
.L_11:
        /*0008*/ 	.byte	0x04, 0x17
        /*000a*/ 	.short	(.L_13 - .L_12)
.L_12:
        /*000c*/ 	.word	0x00000000
        /*0010*/ 	.short	0x0007
        /*0012*/ 	.short	0x0038
        /*0014*/ 	.byte	0x00, 0xf0, 0x11, 0x00


	//----- nvinfo : EIATTR_KPARAM_INFO
	.align		4
.L_13:
        /*0018*/ 	.byte	0x04, 0x17
        /*001a*/ 	.short	(.L_15 - .L_14)
.L_14:
        /*001c*/ 	.word	0x00000000
        /*0020*/ 	.short	0x0006
        /*0022*/ 	.short	0x0030
        /*0024*/ 	.byte	0x00, 0xf4, 0x21, 0x00


	//----- nvinfo : EIATTR_KPARAM_INFO
	.align		4
.L_15:
        /*0028*/ 	.byte	0x04, 0x17
        /*002a*/ 	.short	(.L_17 - .L_16)
.L_16:
        /*002c*/ 	.word	0x00000000
        /*0030*/ 	.short	0x0005
        /*0032*/ 	.short	0x0028
        /*0034*/ 	.byte	0x00, 0xf4, 0x21, 0x00


	//----- nvinfo : EIATTR_KPARAM_INFO
	.align		4
.L_17:
        /*0038*/ 	.byte	0x04, 0x17
        /*003a*/ 	.short	(.L_19 - .L_18)
.L_18:
        /*003c*/ 	.word	0x00000000
        /*0040*/ 	.short	0x0004
        /*0042*/ 	.short	0x0020
        /*0044*/ 	.byte	0x00, 0xf4, 0x21, 0x00


	//----- nvinfo : EIATTR_KPARAM_INFO
	.align		4
.L_19:
        /*0048*/ 	.byte	0x04, 0x17
        /*004a*/ 	.short	(.L_21 - .L_20)
.L_20:
        /*004c*/ 	.word	0x00000000
        /*0050*/ 	.short	0x0003
        /*0052*/ 	.short	0x0018
        /*0054*/ 	.byte	0x00, 0xf4, 0x21, 0x00


	//----- nvinfo : EIATTR_KPARAM_INFO
	.align		4
.L_21:
        /*0058*/ 	.byte	0x04, 0x17
        /*005a*/ 	.short	(.L_23 - .L_22)
.L_22:
        /*005c*/ 	.word	0x00000000
        /*0060*/ 	.short	0x0002
        /*0062*/ 	.short	0x0010
        /*0064*/ 	.byte	0x00, 0xf4, 0x21, 0x00


	//----- nvinfo : EIATTR_KPARAM_INFO
	.align		4
.L_23:
        /*0068*/ 	.byte	0x04, 0x17
        /*006a*/ 	.short	(.L_25 - .L_24)
.L_24:
        /*006c*/ 	.word	0x00000000
        /*0070*/ 	.short	0x0001
        /*0072*/ 	.short	0x0008
        /*0074*/ 	.byte	0x00, 0xf4, 0x21, 0x00


	//----- nvinfo : EIATTR_KPARAM_INFO
	.align		4
.L_25:
        /*0078*/ 	.byte	0x04, 0x17
        /*007a*/ 	.short	(.L_27 - .L_26)
.L_26:
        /*007c*/ 	.word	0x00000000
        /*0080*/ 	.short	0x0000
        /*0082*/ 	.short	0x0000
        /*0084*/ 	.byte	0x00, 0xf4, 0x21, 0x00


	//----- nvinfo : EIATTR_SPARSE_MMA_MASK
	.align		4
.L_27:
        /*0088*/ 	.byte	0x03, 0x50
        /*008a*/ 	.short	0x0000


	//----- nvinfo : EIATTR_MAXREG_COUNT
	.align		4
        /*008c*/ 	.byte	0x03, 0x1b
        /*008e*/ 	.short	0x00ff


	//----- nvinfo : EIATTR_EXIT_INSTR_OFFSETS
	.align		4
        /*0090*/ 	.byte	0x04, 0x1c
        /*0092*/ 	.short	(.L_29 - .L_28)


	//   ....[0]....
.L_28:
        /*0094*/ 	.word	0x00000370


	//   ....[1]....
        /*0098*/ 	.word	0x00000390


	//----- nvinfo : EIATTR_REQNTID
	.align		4
.L_29:
        /*009c*/ 	.byte	0x04, 0x10
        /*009e*/ 	.short	(.L_31 - .L_30)
.L_30:
        /*00a0*/ 	.word	0x00000080
        /*00a4*/ 	.word	0x00000001
        /*00a8*/ 	.word	0x00000001


	//----- nvinfo : EIATTR_CBANK_PARAM_SIZE
	.align		4
.L_31:
        /*00ac*/ 	.byte	0x03, 0x19
        /*00ae*/ 	.short	0x003c


	//----- nvinfo : EIATTR_PARAM_CBANK
	.align		4
        /*00b0*/ 	.byte	0x04, 0x0a
        /*00b2*/ 	.short	(.L_33 - .L_32)
	.align		4
.L_32:
        /*00b4*/ 	.word	index@(.nv.constant0.triton_poi_fused__native_batch_norm_legit_no_training_convolution_relu_12)
        /*00b8*/ 	.short	0x0210
        /*00ba*/ 	.short	0x003c


	//----- nvinfo : EIATTR_SW_WAR
	.align		4
.L_33:
        /*00bc*/ 	.byte	0x04, 0x36
        /*00be*/ 	.short	(.L_35 - .L_34)
.L_34:
        /*00c0*/ 	.word	0x00000008
.L_35:


//--------------------- .nv.callgraph             --------------------------
	.section	.nv.callgraph,"",@"SHT_CUDA_CALLGRAPH"
	.align	4
	.sectionentsize	8
	.align		4
        /*0000*/ 	.word	0x00000000
	.align		4
        /*0004*/ 	.word	0xffffffff
	.align		4
        /*0008*/ 	.word	0x00000000
	.align		4
        /*000c*/ 	.word	0xfffffffe
	.align		4
        /*0010*/ 	.word	0x00000000
	.align		4
        /*0014*/ 	.word	0xfffffffd
	.align		4
        /*0018*/ 	.word	0x00000000
	.align		4
        /*001c*/ 	.word	0xfffffffc


//--------------------- .nv.constant4             --------------------------
	.section	.nv.constant4,"a",@progbits
	.align	8
	.align		8
.nv.constant4:
        /*0000*/ 	.dword	_$_str
	.align		8
        /*0008*/ 	.dword	_$_str_$_2


//--------------------- .text.triton_poi_fused__native_batch_norm_legit_no_training_convolution_relu_12 --------------------------
	.section	.text.triton_poi_fused__native_batch_norm_legit_no_training_convolution_relu_12,"ax",@progbits
	.align	128
        .global         triton_poi_fused__native_batch_norm_legit_no_training_convolution_relu_12
        .type           triton_poi_fused__native_batch_norm_legit_no_training_convolution_relu_12,@function
        .size           triton_poi_fused__native_batch_norm_legit_no_training_convolution_relu_12,(.L_x_1 - triton_poi_fused__native_batch_norm_legit_no_training_convolution_relu_12)
        .other          triton_poi_fused__native_batch_norm_legit_no_training_convolution_relu_12,@"STO_CUDA_ENTRY STV_DEFAULT"
triton_poi_fused__native_batch_norm_legit_no_training_convolution_relu_12:
.text.triton_poi_fused__native_batch_norm_legit_no_training_convolution_relu_12:
[----:B------:R-:W0:Y:S01]  /*0000*/  LDC R1, c[0x0][0x28] ;  /* 0x00000a00ff017b82 */ /* 0x000e220000000800 */
[----:B------:R-:W1:Y:S07]  /*0010*/  S2R R0, SR_TID.X ;  /* 0x0000000000007919 */ /* 0x000e6e0000002100 */
[----:B------:R-:W2:Y:S01]  /*0020*/  LDC.64 R12, c[0x0][0x228] ;  /* 0x00008a00ff0c7b82 */ /* 0x000ea20000000a00 */
[----:B------:R-:W-:Y:S01]  /*0030*/  CS2R R4, SRZ ;  /* 0x0000000000047805 */ /* 0x000fe2000001ff00 */
[----:B------:R-:W-:Y:S01]  /*0040*/  ULDC.64 UR4, c[0x0][0x208] ;  /* 0x0000820000047ab9 */ /* 0x000fe20000000a00 */
[----:B------:R-:W3:Y:S05]  /*0050*/  S2R R3, SR_CTAID.X ;  /* 0x0000000000037919 */ /* 0x000eea0000002500 */
[----:B------:R-:W4:Y:S08]  /*0060*/  LDC.64 R10, c[0x0][0x218] ;  /* 0x00008600ff0a7b82 */ /* 0x000f300000000a00 */
[----:B------:R-:W5:Y:S08]  /*0070*/  LDC.64 R14, c[0x0][0x220] ;  /* 0x00008800ff0e7b82 */ /* 0x000f700000000a00 */
[----:B------:R-:W5:Y:S01]  /*0080*/  LDC.64 R16, c[0x0][0x230] ;  /* 0x00008c00ff107b82 */ /* 0x000f620000000a00 */
[----:B-1----:R-:W-:-:S07]  /*0090*/  LOP3.LUT R0, R0, 0x7f, RZ, 0xc0, !PT ;  /* 0x0000007f00007812 */ /* 0x002fce00078ec0ff */
[----:B------:R-:W1:Y:S01]  /*00a0*/  LDC.64 R6, c[0x0][0x238] ;  /* 0x00008e00ff067b82 */ /* 0x000e620000000a00 */
[----:B---3--:R-:W-:Y:S02]  /*00b0*/  SHF.R.S32.HI R2, RZ, 0x18, R3 ;  /* 0x00000018ff027819 */ /* 0x008fe40000011403 */
[----:B------:R-:W-:Y:S02]  /*00c0*/  LEA R0, R3, R0, 0x7 ;  /* 0x0000000003007211 */ /* 0x000fe400078e38ff */
[----:B------:R-:W-:Y:S02]  /*00d0*/  SGXT R3, R2, 0x1 ;  /* 0x000000010203781a */ /* 0x000fe40000000200 */
[----:B------:R-:W-:Y:S02]  /*00e0*/  ISETP.GE.AND P0, PT, R0, 0x800, PT ;  /* 0x000008000000780c */ /* 0x000fe40003f06270 */
[----:B------:R-:W-:-:S04]  /*00f0*/  LEA.HI R3, R3, R0, RZ, 0x4 ;  /* 0x0000000003037211 */ /* 0x000fc800078f20ff */
[----:B------:R-:W-:-:S04]  /*0100*/  SHF.R.S32.HI R3, RZ, 0x4, R3 ;  /* 0x00000004ff037819 */ /* 0x000fc80000011403 */
[----:B------:R-:W-:-:S04]  /*0110*/  LEA.HI R2, R3, R3, RZ, 0x5 ;  /* 0x0000000303027211 */ /* 0x000fc800078f28ff */
[----:B------:R-:W-:-:S04]  /*0120*/  LOP3.LUT R2, R2, 0xffffffe0, RZ, 0xc0, !PT ;  /* 0xffffffe002027812 */ /* 0x000fc800078ec0ff */
[----:B------:R-:W-:Y:S02]  /*0130*/  IADD3 R19, R3, -R2, RZ ;  /* 0x8000000203137210 */ /* 0x000fe40007ffe0ff */
[----:B------:R-:W3:Y:S03]  /*0140*/  LDC.64 R2, c[0x0][0x210] ;  /* 0x00008400ff027b82 */ /* 0x000ee60000000a00 */
[----:B--2---:R-:W-:-:S05]  /*0150*/  IMAD.WIDE R12, R19, 0x4, R12 ;  /* 0x00000004130c7825 */ /* 0x004fca00078e020c */
[----:B------:R5:W2:Y:S01]  /*0160*/  @!P0 LDG.E.EL R4, desc[UR4][R12.64] ;  /* 0x000000040c048981 */ /* 0x000aa2000c2e1900 */
[----:B------:R-:W-:Y:S01]  /*0170*/  CS2R R8, SRZ ;  /* 0x0000000000087805 */ /* 0x000fe2000001ff00 */
[----:B----4-:R-:W-:-:S05]  /*0180*/  IMAD.WIDE R10, R19, 0x4, R10 ;  /* 0x00000004130a7825 */ /* 0x010fca00078e020a */
[----:B------:R4:W2:Y:S01]  /*0190*/  @!P0 LDG.E.EL R8, desc[UR4][R10.64] ;  /* 0x000000040a088981 */ /* 0x0008a2000c2e1900 */
[----:B-----5:R-:W-:-:S04]  /*01a0*/  IMAD.WIDE R12, R19, 0x4, R14 ;  /* 0x00000004130c7825 */ /* 0x020fc800078e020e */
[----:B---3--:R-:W-:Y:S01]  /*01b0*/  IMAD.WIDE R2, R0, 0x4, R2 ;  /* 0x0000000400027825 */ /* 0x008fe200078e0202 */
[----:B------:R-:W3:Y:S04]  /*01c0*/  @!P0 LDG.E.EL R9, desc[UR4][R12.64] ;  /* 0x000000040c098981 */ /* 0x000ee8000c2e1900 */
[----:B------:R-:W5:Y:S01]  /*01d0*/  @!P0 LDG.E R5, desc[UR4][R2.64] ;  /* 0x0000000402058981 */ /* 0x000f62000c1e1900 */
[----:B0-----:R-:W-:-:S04]  /*01e0*/  IMAD.WIDE R14, R19, 0x4, R16 ;  /* 0x00000004130e7825 */ /* 0x001fc800078e0210 */
[----:B-1----:R-:W-:Y:S01]  /*01f0*/  IMAD.WIDE R16, R19, 0x4, R6 ;  /* 0x0000000413107825 */ /* 0x002fe200078e0206 */
[----:B------:R-:W-:Y:S01]  /*0200*/  CS2R R18, SRZ ;  /* 0x0000000000127805 */ /* 0x000fe2000001ff00 */
[----:B----4-:R-:W-:Y:S01]  /*0210*/  HFMA2.MMA R11, -RZ, RZ, 1.625, 0 ;  /* 0x3e800000ff0b7435 */ /* 0x010fe200000001ff */
[----:B------:R-:W0:Y:S04]  /*0220*/  LDC.64 R6, c[0x0][0x240] ;  /* 0x00009000ff067b82 */ /* 0x000e280000000a00 */
[----:B------:R-:W4:Y:S04]  /*0230*/  @!P0 LDG.E.EL R18, desc[UR4][R14.64] ;  /* 0x000000040e128981 */ /* 0x000f28000c2e1900 */
[----:B------:R-:W4:Y:S01]  /*0240*/  @!P0 LDG.E.EL R19, desc[UR4][R16.64] ;  /* 0x0000000410138981 */ /* 0x000f22000c2e1900 */
[----:B0-----:R-:W-:-:S04]  /*0250*/  IMAD.WIDE R6, R0, 0x4, R6 ;  /* 0x0000000400067825 */ /* 0x001fc800078e0206 */
[----:B--2---:R-:W-:-:S04]  /*0260*/  FADD R4, R4, 9.9999997473787516356e-06 ;  /* 0x3727c5ac04047421 */ /* 0x004fc80000000000 */
[----:B------:R-:W0:Y:S02]  /*0270*/  MUFU.SQRT R20, R4 ;  /* 0x0000000400147308 */ /* 0x000e240000002000 */
[C---:B0-----:R-:W-:Y:S02]  /*0280*/  FSETP.GT.AND P1, PT, R20.reuse, 8.50705917302346158658e+37, PT ;  /* 0x7e8000001400780b */ /* 0x041fe40003f24000 */
[----:B------:R-:W-:-:S11]  /*0290*/  FSETP.GEU.AND P2, PT, R20, 1.175494350822287508e-38, PT ;  /* 0x008000001400780b */ /* 0x000fd60003f4e000 */
[----:B------:R-:W-:-:S04]  /*02a0*/  @P1 FMUL R20, R20, 0.25 ;  /* 0x3e80000014141820 */ /* 0x000fc80000400000 */
[----:B------:R-:W-:-:S06]  /*02b0*/  @!P2 FMUL R20, R20, 16777216 ;  /* 0x4b8000001414a820 */ /* 0x000fcc0000400000 */
[----:B------:R-:W0:Y:S01]  /*02c0*/  MUFU.RCP R20, R20 ;  /* 0x0000001400147308 */ /* 0x000e220000001000 */
[----:B------:R-:W-:Y:S01]  /*02d0*/  FSEL R11, R11, 1, P1 ;  /* 0x3f8000000b0b7808 */ /* 0x000fe20000800000 */
[----:B-----5:R-:W-:-:S04]  /*02e0*/  FADD R5, R8, R5 ;  /* 0x0000000508057221 */ /* 0x020fc80000000000 */
[----:B------:R-:W-:Y:S01]  /*02f0*/  @!P2 FMUL R11, R11, 16777216 ;  /* 0x4b8000000b0ba820 */ /* 0x000fe20000400000 */
[----:B---3--:R-:W-:-:S03]  /*0300*/  FADD R9, R5, -R9 ;  /* 0x8000000905097221 */ /* 0x008fc60000000000 */
[----:B0-----:R-:W-:-:S04]  /*0310*/  FMUL R4, R20, R11 ;  /* 0x0000000b14047220 */ /* 0x001fc80000400000 */
[----:B------:R-:W-:-:S04]  /*0320*/  FMUL R4, R9, R4 ;  /* 0x0000000409047220 */ /* 0x000fc80000400000 */
[----:B----4-:R-:W-:Y:S01]  /*0330*/  FFMA R4, R4, R18, R19 ;  /* 0x0000001204047223 */ /* 0x010fe20000000013 */
[----:B------:R0:W-:Y:S04]  /*0340*/  @!P0 STG.E desc[UR4][R2.64], R5 ;  /* 0x0000000502008986 */ /* 0x0001e8000c101904 */
[----:B------:R-:W-:-:S04]  /*0350*/  FSETP.GEU.AND P1, PT, R4, RZ, PT ;  /* 0x000000ff0400720b */ /* 0x000fc80003f2e000 */
[----:B------:R-:W-:Y:S01]  /*0360*/  FSEL R9, R4, RZ, P1 ;  /* 0x000000ff04097208 */ /* 0x000fe20000800000 */
[----:B0-----:R-:W-:Y:S08]  /*0370*/  @P0 EXIT ;  /* 0x000000000000094d */ /* 0x001ff00003800000 */
[----:B------:R-:W-:Y:S01]  /*0380*/  STG.E desc[UR4][R6.64], R9 ;  /* 0x0000000906007986 */ /* 0x000fe2000c101904 */
[----:B------:R-:W-:Y:S05]  /*0390*/  EXIT ;  /* 0x000000000000794d */ /* 0x000fea0003800000 */
.L_x_0:
[----:B------:R-:W-:-:S00]  /*03a0*/  BRA `(.L_x_0) ;  /* 0xfffffffc00fc7947 */ /* 0x000fc0000383ffff */
[----:B------:R-:W-:-:S00]  /*03b0*/  NOP ;  /* 0x0000000000007918 */ /* 0x000fc00000000000 */
        /* <DEDUP_REMOVED lines=12> */
.L_x_1:


//--------------------- .nv.global.init           --------------------------
	.section	.nv.global.init,"aw",@progbits
.nv.global.init:
	.type		_$_str,@object
	.size		_$_str,(_$_str_$_2 - _$_str)
_$_str:
        /*0000*/ 	.byte	0x5f, 0x5f, 0x43, 0x55, 0x44, 0x41, 0x5f, 0x46, 0x54, 0x5a, 0x00
	.type		_$_str_$_2,@object
	.size		_$_str_$_2,(.L_1 - _$_str_$_2)
_$_str_$_2:
        /*000b*/ 	.byte	0x5f, 0x5f, 0x43, 0x55, 0x44, 0x41, 0x5f, 0x50, 0x52, 0x45, 0x43, 0x5f, 0x53, 0x51, 0x52, 0x54
        /*001b*/ 	.byte	0x00
.L_1:


//--------------------- .nv.constant0.triton_poi_fused__native_batch_norm_legit_no_training_convolution_relu_12 --------------------------
	.section	.nv.constant0.triton_poi_fused__native_batch_norm_legit_no_training_convolution_relu_12,"a",@progbits
	.sectionflags	@""
	.align	4
.nv.constant0.triton_poi_fused__native_batch_norm_legit_no_training_convolution_relu_12:
	.zero		588
